//
// Generated by NVIDIA NVVM Compiler
//
// Compiler Build ID: CL-36424714
// Cuda compilation tools, release 13.0, V13.0.88
// Based on NVVM 20.0.0
//

.version 9.0
.target sm_100
.address_size 64

	// .globl	_Z14convolution_1dPfS_S_ii

.visible .entry _Z14convolution_1dPfS_S_ii(
	.param .u64 .ptr .align 1 _Z14convolution_1dPfS_S_ii_param_0,
	.param .u64 .ptr .align 1 _Z14convolution_1dPfS_S_ii_param_1,
	.param .u64 .ptr .align 1 _Z14convolution_1dPfS_S_ii_param_2,
	.param .u32 _Z14convolution_1dPfS_S_ii_param_3,
	.param .u32 _Z14convolution_1dPfS_S_ii_param_4
)
{
	.reg .pred 	%p<11>;
	.reg .b32 	%r<34>;
	.reg .b32 	%f<112>;
	.reg .b64 	%rd<38>;

	ld.param.u64 	%rd17, [_Z14convolution_1dPfS_S_ii_param_0];
	ld.param.u64 	%rd18, [_Z14convolution_1dPfS_S_ii_param_1];
	ld.param.u64 	%rd16, [_Z14convolution_1dPfS_S_ii_param_2];
	ld.param.u32 	%r19, [_Z14convolution_1dPfS_S_ii_param_3];
	ld.param.u32 	%r18, [_Z14convolution_1dPfS_S_ii_param_4];
	cvta.to.global.u64 	%rd1, %rd18;
	cvta.to.global.u64 	%rd2, %rd17;
	mov.u32 	%r20, %ctaid.x;
	mov.u32 	%r21, %ntid.x;
	mov.u32 	%r22, %tid.x;
	mad.lo.s32 	%r1, %r20, %r21, %r22;
	setp.ge.s32 	%p1, %r1, %r19;
	@%p1 bra 	$L__BB0_15;
	cvta.to.global.u64 	%rd19, %rd16;
	mul.wide.s32 	%rd20, %r1, 4;
	add.s64 	%rd3, %rd19, %rd20;
	mov.b32 	%r23, 0;
	st.global.u32 	[%rd3], %r23;
	max.s32 	%r24, %r1, -1;
	add.s32 	%r25, %r24, 1;
	min.s32 	%r2, %r25, %r18;
	setp.lt.s32 	%p2, %r2, 1;
	mov.f32 	%f111, 0f00000000;
	@%p2 bra 	$L__BB0_14;
	and.b32  	%r3, %r2, 15;
	setp.lt.u32 	%p3, %r2, 16;
	mov.f32 	%f111, 0f00000000;
	mov.b32 	%r31, 0;
	@%p3 bra 	$L__BB0_5;
	and.b32  	%r31, %r2, 2147483632;
	neg.s32 	%r29, %r31;
	add.s64 	%rd22, %rd20, %rd2;
	add.s64 	%rd35, %rd22, -28;
	add.s64 	%rd34, %rd1, 32;
	mov.f32 	%f111, 0f00000000;
$L__BB0_4:
	.pragma "nounroll";
	ld.global.f32 	%f18, [%rd35+28];
	ld.global.f32 	%f19, [%rd34+-32];
	fma.rn.f32 	%f20, %f18, %f19, %f111;
	ld.global.f32 	%f21, [%rd35+24];
	ld.global.f32 	%f22, [%rd34+-28];
	fma.rn.f32 	%f23, %f21, %f22, %f20;
	ld.global.f32 	%f24, [%rd35+20];
	ld.global.f32 	%f25, [%rd34+-24];
	fma.rn.f32 	%f26, %f24, %f25, %f23;
	ld.global.f32 	%f27, [%rd35+16];
	ld.global.f32 	%f28, [%rd34+-20];
	fma.rn.f32 	%f29, %f27, %f28, %f26;
	ld.global.f32 	%f30, [%rd35+12];
	ld.global.f32 	%f31, [%rd34+-16];
	fma.rn.f32 	%f32, %f30, %f31, %f29;
	ld.global.f32 	%f33, [%rd35+8];
	ld.global.f32 	%f34, [%rd34+-12];
	fma.rn.f32 	%f35, %f33, %f34, %f32;
	ld.global.f32 	%f36, [%rd35+4];
	ld.global.f32 	%f37, [%rd34+-8];
	fma.rn.f32 	%f38, %f36, %f37, %f35;
	ld.global.f32 	%f39, [%rd35];
	ld.global.f32 	%f40, [%rd34+-4];
	fma.rn.f32 	%f41, %f39, %f40, %f38;
	ld.global.f32 	%f42, [%rd35+-4];
	ld.global.f32 	%f43, [%rd34];
	fma.rn.f32 	%f44, %f42, %f43, %f41;
	ld.global.f32 	%f45, [%rd35+-8];
	ld.global.f32 	%f46, [%rd34+4];
	fma.rn.f32 	%f47, %f45, %f46, %f44;
	ld.global.f32 	%f48, [%rd35+-12];
	ld.global.f32 	%f49, [%rd34+8];
	fma.rn.f32 	%f50, %f48, %f49, %f47;
	ld.global.f32 	%f51, [%rd35+-16];
	ld.global.f32 	%f52, [%rd34+12];
	fma.rn.f32 	%f53, %f51, %f52, %f50;
	ld.global.f32 	%f54, [%rd35+-20];
	ld.global.f32 	%f55, [%rd34+16];
	fma.rn.f32 	%f56, %f54, %f55, %f53;
	ld.global.f32 	%f57, [%rd35+-24];
	ld.global.f32 	%f58, [%rd34+20];
	fma.rn.f32 	%f59, %f57, %f58, %f56;
	ld.global.f32 	%f60, [%rd35+-28];
	ld.global.f32 	%f61, [%rd34+24];
	fma.rn.f32 	%f62, %f60, %f61, %f59;
	ld.global.f32 	%f63, [%rd35+-32];
	ld.global.f32 	%f64, [%rd34+28];
	fma.rn.f32 	%f111, %f63, %f64, %f62;
	add.s32 	%r29, %r29, 16;
	add.s64 	%rd35, %rd35, -64;
	add.s64 	%rd34, %rd34, 64;
	setp.ne.s32 	%p4, %r29, 0;
	@%p4 bra 	$L__BB0_4;
$L__BB0_5:
	setp.eq.s32 	%p5, %r3, 0;
	@%p5 bra 	$L__BB0_14;
	and.b32  	%r9, %r2, 7;
	setp.lt.u32 	%p6, %r3, 8;
	@%p6 bra 	$L__BB0_8;
	sub.s32 	%r27, %r1, %r31;
	mul.wide.s32 	%rd23, %r27, 4;
	add.s64 	%rd24, %rd2, %rd23;
	ld.global.f32 	%f66, [%rd24];
	mul.wide.u32 	%rd25, %r31, 4;
	add.s64 	%rd26, %rd1, %rd25;
	ld.global.f32 	%f67, [%rd26];
	fma.rn.f32 	%f68, %f66, %f67, %f111;
	ld.global.f32 	%f69, [%rd24+-4];
	ld.global.f32 	%f70, [%rd26+4];
	fma.rn.f32 	%f71, %f69, %f70, %f68;
	ld.global.f32 	%f72, [%rd24+-8];
	ld.global.f32 	%f73, [%rd26+8];
	fma.rn.f32 	%f74, %f72, %f73, %f71;
	ld.global.f32 	%f75, [%rd24+-12];
	ld.global.f32 	%f76, [%rd26+12];
	fma.rn.f32 	%f77, %f75, %f76, %f74;
	ld.global.f32 	%f78, [%rd24+-16];
	ld.global.f32 	%f79, [%rd26+16];
	fma.rn.f32 	%f80, %f78, %f79, %f77;
	ld.global.f32 	%f81, [%rd24+-20];
	ld.global.f32 	%f82, [%rd26+20];
	fma.rn.f32 	%f83, %f81, %f82, %f80;
	ld.global.f32 	%f84, [%rd24+-24];
	ld.global.f32 	%f85, [%rd26+24];
	fma.rn.f32 	%f86, %f84, %f85, %f83;
	ld.global.f32 	%f87, [%rd24+-28];
	ld.global.f32 	%f88, [%rd26+28];
	fma.rn.f32 	%f111, %f87, %f88, %f86;
	add.s32 	%r31, %r31, 8;
$L__BB0_8:
	setp.eq.s32 	%p7, %r9, 0;
	@%p7 bra 	$L__BB0_14;
	and.b32  	%r12, %r2, 3;
	setp.lt.u32 	%p8, %r9, 4;
	@%p8 bra 	$L__BB0_11;
	sub.s32 	%r28, %r1, %r31;
	mul.wide.s32 	%rd27, %r28, 4;
	add.s64 	%rd28, %rd2, %rd27;
	ld.global.f32 	%f90, [%rd28];
	mul.wide.u32 	%rd29, %r31, 4;
	add.s64 	%rd30, %rd1, %rd29;
	ld.global.f32 	%f91, [%rd30];
	fma.rn.f32 	%f92, %f90, %f91, %f111;
	ld.global.f32 	%f93, [%rd28+-4];
	ld.global.f32 	%f94, [%rd30+4];
	fma.rn.f32 	%f95, %f93, %f94, %f92;
	ld.global.f32 	%f96, [%rd28+-8];
	ld.global.f32 	%f97, [%rd30+8];
	fma.rn.f32 	%f98, %f96, %f97, %f95;
	ld.global.f32 	%f99, [%rd28+-12];
	ld.global.f32 	%f100, [%rd30+12];
	fma.rn.f32 	%f111, %f99, %f100, %f98;
	add.s32 	%r31, %r31, 4;
$L__BB0_11:
	setp.eq.s32 	%p9, %r12, 0;
	@%p9 bra 	$L__BB0_14;
	mul.wide.u32 	%rd31, %r31, 4;
	add.s64 	%rd37, %rd1, %rd31;
	sub.s64 	%rd33, %rd20, %rd31;
	add.s64 	%rd36, %rd2, %rd33;
	neg.s32 	%r33, %r12;
$L__BB0_13:
	.pragma "nounroll";
	ld.global.f32 	%f101, [%rd36];
	ld.global.f32 	%f102, [%rd37];
	fma.rn.f32 	%f111, %f101, %f102, %f111;
	add.s64 	%rd37, %rd37, 4;
	add.s64 	%rd36, %rd36, -4;
	add.s32 	%r33, %r33, 1;
	setp.ne.s32 	%p10, %r33, 0;
	@%p10 bra 	$L__BB0_13;
$L__BB0_14:
	st.global.f32 	[%rd3], %f111;
$L__BB0_15:
	ret;

}


// ===== COMPILED SASS (sm_100) =====

	.target	sm_100

	.elftype	@"ET_EXEC"


//--------------------- .note.nv.tkinfo           --------------------------
	.section	.note.nv.tkinfo,"",@"SHT_NOTE"
	.sectionflags	@"SHF_NOTE_NV_TKINFO"
	.tkinfo
        /*0018*/ 	.word	0x00000002
        /*0030*/ 	.string	""
        /*0030*/ 	.string	"ptxas"
        /*0030*/ 	.string	"Cuda compilation tools, release 13.0, V13.0.88"
        /*0030*/ 	.string	"Build cuda_13.0.r13.0/compiler.36424714_0"
        /*0030*/ 	.string	"-arch sm_100 -m 64 "



//--------------------- .note.nv.cuinfo           --------------------------
	.section	.note.nv.cuinfo,"",@"SHT_NOTE"
	.sectionflags	@"SHF_NOTE_NV_CUINFO"
        /*0018*/ 	.short	0x0002
        /*001a*/ 	.short	0x0064
        /*001c*/ 	.short	0x0082
	.zero		2


//--------------------- .nv.info                  --------------------------
	.section	.nv.info,"",@"SHT_CUDA_INFO"
	.align	4


	//----- nvinfo : EIATTR_REGCOUNT
	.align		4
        /*0000*/ 	.byte	0x04, 0x2f
        /*0002*/ 	.short	(.L_1 - .L_0)
	.align		4
.L_0:
        /*0004*/ 	.word	index@(_Z14convolution_1dPfS_S_ii)
        /*0008*/ 	.word	0x0000001e


	//----- nvinfo : EIATTR_FRAME_SIZE
	.align		4
.L_1:
        /*000c*/ 	.byte	0x04, 0x11
        /*000e*/ 	.short	(.L_3 - .L_2)
	.align		4
.L_2:
        /*0010*/ 	.word	index@(_Z14convolution_1dPfS_S_ii)
        /*0014*/ 	.word	0x00000000


	//----- nvinfo : EIATTR_MIN_STACK_SIZE
	.align		4
.L_3:
        /*0018*/ 	.byte	0x04, 0x12
        /*001a*/ 	.short	(.L_5 - .L_4)
	.align		4
.L_4:
        /*001c*/ 	.word	index@(_Z14convolution_1dPfS_S_ii)
        /*0020*/ 	.word	0x00000000
.L_5:


//--------------------- .nv.compat                --------------------------
	.section	.nv.compat,"",@"SHT_CUDA_COMPAT_INFO"
	.align	4
        /*0000*/ 	.byte	0x02, 0x09, 0x00, 0x00, 0x02, 0x02, 0x01, 0x00, 0x02, 0x05, 0x05, 0x00, 0x03, 0x07, 0x01, 0x01
        /*0010*/ 	.byte	0x02, 0x03, 0x00, 0x00, 0x02, 0x06, 0x01, 0x00, 0x04, 0x0b, 0x08, 0x00, 0x09, 0x00, 0x00, 0x00
        /*0020*/ 	.byte	0x00, 0x00, 0x00, 0x00


//--------------------- .nv.info._Z14convolution_1dPfS_S_ii --------------------------
	.section	.nv.info._Z14convolution_1dPfS_S_ii,"",@"SHT_CUDA_INFO"
	.sectionflags	@""
	.align	4


	//----- nvinfo : EIATTR_CUDA_API_VERSION
	.align		4
        /*0000*/ 	.byte	0x04, 0x37
        /*0002*/ 	.short	(.L_7 - .L_6)
.L_6:
        /*0004*/ 	.word	0x00000082


	//----- nvinfo : EIATTR_KPARAM_INFO
	.align		4
.L_7:
        /*0008*/ 	.byte	0x04, 0x17
        /*000a*/ 	.short	(.L_9 - .L_8)
.L_8:
        /*000c*/ 	.word	0x00000000
        /*0010*/ 	.short	0x0004
        /*0012*/ 	.short	0x001c
        /*0014*/ 	.byte	0x00, 0xf0, 0x11, 0x00


	//----- nvinfo : EIATTR_KPARAM_INFO
	.align		4
.L_9:
        /*0018*/ 	.byte	0x04, 0x17
        /*001a*/ 	.short	(.L_11 - .L_10)
.L_10:
        /*001c*/ 	.word	0x00000000
        /*0020*/ 	.short	0x0003
        /*0022*/ 	.short	0x0018
        /*0024*/ 	.byte	0x00, 0xf0, 0x11, 0x00


	//----- nvinfo : EIATTR_KPARAM_INFO
	.align		4
.L_11:
        /*0028*/ 	.byte	0x04, 0x17
        /*002a*/ 	.short	(.L_13 - .L_12)
.L_12:
        /*002c*/ 	.word	0x00000000
        /*0030*/ 	.short	0x0002
        /*0032*/ 	.short	0x0010
        /*0034*/ 	.byte	0x00, 0xf5, 0x21, 0x00


	//----- nvinfo : EIATTR_KPARAM_INFO
	.align		4
.L_13:
        /*0038*/ 	.byte	0x04, 0x17
        /*003a*/ 	.short	(.L_15 - .L_14)
.L_14:
        /*003c*/ 	.word	0x00000000
        /*0040*/ 	.short	0x0001
        /*0042*/ 	.short	0x0008
        /*0044*/ 	.byte	0x00, 0xf5, 0x21, 0x00


	//----- nvinfo : EIATTR_KPARAM_INFO
	.align		4
.L_15:
        /*0048*/ 	.byte	0x04, 0x17
        /*004a*/ 	.short	(.L_17 - .L_16)
.L_16:
        /*004c*/ 	.word	0x00000000
        /*0050*/ 	.short	0x0000
        /*0052*/ 	.short	0x0000
        /*0054*/ 	.byte	0x00, 0xf5, 0x21, 0x00


	//----- nvinfo : EIATTR_SPARSE_MMA_MASK
	.align		4
.L_17:
        /*0058*/ 	.byte	0x03, 0x50
        /*005a*/ 	.short	0x0000


	//----- nvinfo : EIATTR_MAXREG_COUNT
	.align		4
        /*005c*/ 	.byte	0x03, 0x1b
        /*005e*/ 	.short	0x00ff


	//----- nvinfo : EIATTR_MERCURY_ISA_VERSION
	.align		4
        /*0060*/ 	.byte	0x03, 0x5f
        /*0062*/ 	.short	0x0101


	//----- nvinfo : EIATTR_VRC_CTA_INIT_COUNT
	.align		4
        /*0064*/ 	.byte	0x02, 0x4a
	.zero		1
	.zero		1


	//----- nvinfo : EIATTR_EXIT_INSTR_OFFSETS
	.align		4
        /*0068*/ 	.byte	0x04, 0x1c
        /*006a*/ 	.short	(.L_19 - .L_18)


	//   ....[0]....
.L_18:
        /*006c*/ 	.word	0x00000070


	//   ....[1]....
        /*0070*/ 	.word	0x00000b30


	//----- nvinfo : EIATTR_CRS_STACK_SIZE
	.align		4
.L_19:
        /*0074*/ 	.byte	0x04, 0x1e
        /*0076*/ 	.short	(.L_21 - .L_20)
.L_20:
        /*0078*/ 	.word	0x00000000


	//----- nvinfo : EIATTR_CBANK_PARAM_SIZE
	.align		4
.L_21:
        /*007c*/ 	.byte	0x03, 0x19
        /*007e*/ 	.short	0x0020


	//----- nvinfo : EIATTR_PARAM_CBANK
	.align		4
        /*0080*/ 	.byte	0x04, 0x0a
        /*0082*/ 	.short	(.L_23 - .L_22)
	.align		4
.L_22:
        /*0084*/ 	.word	index@(.nv.constant0._Z14convolution_1dPfS_S_ii)
        /*0088*/ 	.short	0x0380
        /*008a*/ 	.short	0x0020


	//----- nvinfo : EIATTR_SW_WAR
	.align		4
.L_23:
        /*008c*/ 	.byte	0x04, 0x36
        /*008e*/ 	.short	(.L_25 - .L_24)
.L_24:
        /*0090*/ 	.word	0x00000008
.L_25:


//--------------------- .nv.callgraph             --------------------------
	.section	.nv.callgraph,"",@"SHT_CUDA_CALLGRAPH"
	.align	4
	.sectionentsize	8
	.align		4
        /*0000*/ 	.word	0x00000000
	.align		4
        /*0004*/ 	.word	0xffffffff
	.align		4
        /*0008*/ 	.word	0x00000000
	.align		4
        /*000c*/ 	.word	0xfffffffe
	.align		4
        /*0010*/ 	.word	0x00000000
	.align		4
        /*0014*/ 	.word	0xfffffffd
	.align		4
        /*0018*/ 	.word	0x00000000
	.align		4
        /*001c*/ 	.word	0xfffffffc


//--------------------- .text._Z14convolution_1dPfS_S_ii --------------------------
	.section	.text._Z14convolution_1dPfS_S_ii,"ax",@progbits
	.align	128
        .global         _Z14convolution_1dPfS_S_ii
        .type           _Z14convolution_1dPfS_S_ii,@function
        .size           _Z14convolution_1dPfS_S_ii,(.L_x_11 - _Z14convolution_1dPfS_S_ii)
        .other          _Z14convolution_1dPfS_S_ii,@"STO_CUDA_ENTRY STV_DEFAULT"
_Z14convolution_1dPfS_S_ii:
.text._Z14convolution_1dPfS_S_ii:
[----:B------:R-:W-:Y:S01]  /*0000*/  LDC R1, c[0x0][0x37c] ;  /* 0x0000df00ff017b82 */ /* 0x000fe20000000800 */
[----:B------:R-:W0:Y:S07]  /*0010*/  S2R R3, SR_TID.X ;  /* 0x0000000000037919 */ /* 0x000e2e0000002100 */
[----:B------:R-:W0:Y:S01]  /*0020*/  S2UR UR4, SR_CTAID.X ;  /* 0x00000000000479c3 */ /* 0x000e220000002500 */
[----:B------:R-:W1:Y:S07]  /*0030*/  LDCU UR5, c[0x0][0x398] ;  /* 0x00007300ff0577ac */ /* 0x000e6e0008000800 */
[----:B------:R-:W0:Y:S02]  /*0040*/  LDC R0, c[0x0][0x360] ;  /* 0x0000d800ff007b82 */ /* 0x000e240000000800 */
[----:B0-----:R-:W-:-:S05]  /*0050*/  IMAD R0, R0, UR4, R3 ;  /* 0x0000000400007c24 */ /* 0x001fca000f8e0203 */
[----:B-1----:R-:W-:-:S13]  /*0060*/  ISETP.GE.AND P0, PT, R0, UR5, PT ;  /* 0x0000000500007c0c */ /* 0x002fda000bf06270 */
[----:B------:R-:W-:Y:S05]  /*0070*/  @P0 EXIT ;  /* 0x000000000000094d */ /* 0x000fea0003800000 */
[----:B------:R-:W0:Y:S01]  /*0080*/  LDC.64 R2, c[0x0][0x390] ;  /* 0x0000e400ff027b82 */ /* 0x000e220000000a00 */
[----:B------:R-:W1:Y:S01]  /*0090*/  LDCU.64 UR6, c[0x0][0x358] ;  /* 0x00006b00ff0677ac */ /* 0x000e620008000a00 */
[----:B------:R-:W-:Y:S01]  /*00a0*/  VIMNMX R8, PT, PT, R0, -0x1, !PT ;  /* 0xffffffff00087848 */ /* 0x000fe20007fe0100 */
[----:B------:R-:W-:Y:S01]  /*00b0*/  BSSY.RECONVERGENT B0, `(.L_x_0) ;  /* 0x00000a6000007945 */ /* 0x000fe20003800200 */
[----:B------:R-:W-:-:S04]  /*00c0*/  HFMA2 R11, -RZ, RZ, 0, 0 ;  /* 0x00000000ff0b7431 */ /* 0x000fc800000001ff */
[----:B------:R-:W2:Y:S01]  /*00d0*/  LDC R5, c[0x0][0x39c] ;  /* 0x0000e700ff057b82 */ /* 0x000ea20000000800 */
[----:B0-----:R-:W-:-:S05]  /*00e0*/  IMAD.WIDE R2, R0, 0x4, R2 ;  /* 0x0000000400027825 */ /* 0x001fca00078e0202 */
[----:B-1----:R0:W-:Y:S01]  /*00f0*/  STG.E desc[UR6][R2.64], RZ ;  /* 0x000000ff02007986 */ /* 0x0021e2000c101906 */
[----:B--2---:R-:W-:-:S04]  /*0100*/  VIADDMNMX R8, R8, 0x1, R5, PT ;  /* 0x0000000108087846 */ /* 0x004fc80003800105 */
[----:B------:R-:W-:-:S13]  /*0110*/  ISETP.GE.AND P0, PT, R8, 0x1, PT ;  /* 0x000000010800780c */ /* 0x000fda0003f06270 */
[----:B0-----:R-:W-:Y:S05]  /*0120*/  @!P0 BRA `(.L_x_1) ;  /* 0x0000000800788947 */ /* 0x001fea0003800000 */
[C---:B------:R-:W-:Y:S01]  /*0130*/  ISETP.GE.U32.AND P1, PT, R8.reuse, 0x10, PT ;  /* 0x000000100800780c */ /* 0x040fe20003f26070 */
[----:B------:R-:W-:Y:S01]  /*0140*/  BSSY.RECONVERGENT B1, `(.L_x_2) ;  /* 0x0000049000017945 */ /* 0x000fe20003800200 */
[----:B------:R-:W-:Y:S02]  /*0150*/  LOP3.LUT R23, R8, 0xf, RZ, 0xc0, !PT ;  /* 0x0000000f08177812 */ /* 0x000fe400078ec0ff */
[----:B------:R-:W-:Y:S02]  /*0160*/  MOV R11, RZ ;  /* 0x000000ff000b7202 */ /* 0x000fe40000000f00 */
[----:B------:R-:W-:Y:S02]  /*0170*/  ISETP.NE.AND P0, PT, R23, RZ, PT ;  /* 0x000000ff1700720c */ /* 0x000fe40003f05270 */
[----:B------:R-:W-:-:S05]  /*0180*/  MOV R9, RZ ;  /* 0x000000ff00097202 */ /* 0x000fca0000000f00 */
[----:B------:R-:W-:Y:S06]  /*0190*/  @!P1 BRA `(.L_x_3) ;  /* 0x00000004000c9947 */ /* 0x000fec0003800000 */
[----:B------:R-:W0:Y:S01]  /*01a0*/  LDC.64 R4, c[0x0][0x380] ;  /* 0x0000e000ff047b82 */ /* 0x000e220000000a00 */
[----:B------:R-:W1:Y:S01]  /*01b0*/  LDCU.64 UR4, c[0x0][0x388] ;  /* 0x00007100ff0477ac */ /* 0x000e620008000a00 */
[----:B------:R-:W-:Y:S01]  /*01c0*/  LOP3.LUT R9, R8, 0x7ffffff0, RZ, 0xc0, !PT ;  /* 0x7ffffff008097812 */ /* 0x000fe200078ec0ff */
[----:B------:R-:W-:-:S03]  /*01d0*/  IMAD.MOV.U32 R11, RZ, RZ, RZ ;  /* 0x000000ffff0b7224 */ /* 0x000fc600078e00ff */
[----:B------:R-:W-:Y:S01]  /*01e0*/  IADD3 R10, PT, PT, -R9, RZ, RZ ;  /* 0x000000ff090a7210 */ /* 0x000fe20007ffe1ff */
[----:B-1----:R-:W-:-:S04]  /*01f0*/  UIADD3 UR4, UP0, UPT, UR4, 0x20, URZ ;  /* 0x0000002004047890 */ /* 0x002fc8000ff1e0ff */
[----:B------:R-:W-:Y:S01]  /*0200*/  UIADD3.X UR5, UPT, UPT, URZ, UR5, URZ, UP0, !UPT ;  /* 0x00000005ff057290 */ /* 0x000fe200087fe4ff */
[----:B0-----:R-:W-:Y:S01]  /*0210*/  IMAD.WIDE R4, R0, 0x4, R4 ;  /* 0x0000000400047825 */ /* 0x001fe200078e0204 */
[----:B------:R-:W-:Y:S02]  /*0220*/  MOV R6, UR4 ;  /* 0x0000000400067c02 */ /* 0x000fe40008000f00 */
[----:B------:R-:W-:Y:S02]  /*0230*/  IADD3 R4, P1, PT, R4, -0x1c, RZ ;  /* 0xffffffe404047810 */ /* 0x000fe40007f3e0ff */
[----:B------:R-:W-:Y:S02]  /*0240*/  IMAD.U32 R7, RZ, RZ, UR5 ;  /* 0x00000005ff077e24 */ /* 0x000fe4000f8e00ff */
[----:B------:R-:W-:-:S09]  /*0250*/  IADD3.X R5, PT, PT, R5, -0x1, RZ, P1, !PT ;  /* 0xffffffff05057810 */ /* 0x000fd20000ffe4ff */
.L_x_4:
[----:B------:R-:W2:Y:S04]  /*0260*/  LDG.E R12, desc[UR6][R4.64+0x1c] ;  /* 0x00001c06040c7981 */ /* 0x000ea8000c1e1900 */
[----:B------:R-:W2:Y:S04]  /*0270*/  LDG.E R13, desc[UR6][R6.64+-0x20] ;  /* 0xffffe006060d7981 */ /* 0x000ea8000c1e1900 */
[----:B------:R-:W3:Y:S04]  /*0280*/  LDG.E R16, desc[UR6][R4.64+0x18] ;  /* 0x0000180604107981 */ /* 0x000ee8000c1e1900 */
[----:B------:R-:W3:Y:S04]  /*0290*/  LDG.E R26, desc[UR6][R6.64+-0x1c] ;  /* 0xffffe406061a7981 */ /* 0x000ee8000c1e1900 */
[----:B------:R-:W4:Y:S04]  /*02a0*/  LDG.E R19, desc[UR6][R4.64+0x14] ;  /* 0x0000140604137981 */ /* 0x000f28000c1e1900 */
[----:B------:R-:W4:Y:S04]  /*02b0*/  LDG.E R20, desc[UR6][R6.64+-0x18] ;  /* 0xffffe80606147981 */ /* 0x000f28000c1e1900 */
[----:B------:R-:W5:Y:S04]  /*02c0*/  LDG.E R24, desc[UR6][R4.64+0x10] ;  /* 0x0000100604187981 */ /* 0x000f68000c1e1900 */
[----:B------:R-:W5:Y:S04]  /*02d0*/  LDG.E R25, desc[UR6][R6.64+-0x14] ;  /* 0xffffec0606197981 */ /* 0x000f68000c1e1900 */
[----:B------:R-:W5:Y:S04]  /*02e0*/  LDG.E R21, desc[UR6][R4.64+0xc] ;  /* 0x00000c0604157981 */ /* 0x000f68000c1e1900 */
[----:B------:R-:W5:Y:S04]  /*02f0*/  LDG.E R22, desc[UR6][R6.64+-0x10] ;  /* 0xfffff00606167981 */ /* 0x000f68000c1e1900 */
[----:B------:R-:W5:Y:S04]  /*0300*/  LDG.E R17, desc[UR6][R4.64+0x8] ;  /* 0x0000080604117981 */ /* 0x000f68000c1e1900 */
[----:B------:R-:W5:Y:S04]  /*0310*/  LDG.E R18, desc[UR6][R6.64+-0xc] ;  /* 0xfffff40606127981 */ /* 0x000f68000c1e1900 */
[----:B------:R-:W5:Y:S01]  /*0320*/  LDG.E R14, desc[UR6][R6.64+-0x4] ;  /* 0xfffffc06060e7981 */ /* 0x000f62000c1e1900 */
[----:B--2---:R-:W-:-:S03]  /*0330*/  FFMA R15, R12, R13, R11 ;  /* 0x0000000d0c0f7223 */ /* 0x004fc6000000000b */
[----:B------:R-:W2:Y:S04]  /*0340*/  LDG.E R11, desc[UR6][R4.64+0x4] ;  /* 0x00000406040b7981 */ /* 0x000ea8000c1e1900 */
[----:B------:R-:W2:Y:S04]  /*0350*/  LDG.E R12, desc[UR6][R6.64+-0x8] ;  /* 0xfffff806060c7981 */ /* 0x000ea8000c1e1900 */
[----:B------:R-:W2:Y:S01]  /*0360*/  LDG.E R13, desc[UR6][R4.64] ;  /* 0x00000006040d7981 */ /* 0x000ea2000c1e1900 */
[----:B---3--:R-:W-:-:S03]  /*0370*/  FFMA R26, R16, R26, R15 ;  /* 0x0000001a101a7223 */ /* 0x008fc6000000000f */
[----:B------:R-:W3:Y:S04]  /*0380*/  LDG.E R15, desc[UR6][R4.64+-0x4] ;  /* 0xfffffc06040f7981 */ /* 0x000ee8000c1e1900 */
[----:B------:R-:W3:Y:S01]  /*0390*/  LDG.E R16, desc[UR6][R6.64] ;  /* 0x0000000606107981 */ /* 0x000ee2000c1e1900 */
[----:B----4-:R-:W-:-:S03]  /*03a0*/  FFMA R19, R19, R20, R26 ;  /* 0x0000001413137223 */ /* 0x010fc6000000001a */
[----:B------:R-:W4:Y:S01]  /*03b0*/  LDG.E R20, desc[UR6][R6.64+0x4] ;  /* 0x0000040606147981 */ /* 0x000f22000c1e1900 */
[----:B-----5:R-:W-:-:S03]  /*03c0*/  FFMA R24, R24, R25, R19 ;  /* 0x0000001918187223 */ /* 0x020fc60000000013 */
[----:B------:R-:W4:Y:S04]  /*03d0*/  LDG.E R19, desc[UR6][R4.64+-0x8] ;  /* 0xfffff80604137981 */ /* 0x000f28000c1e1900 */
[----:B------:R-:W5:Y:S01]  /*03e0*/  LDG.E R25, desc[UR6][R6.64+0x1c] ;  /* 0x00001c0606197981 */ /* 0x000f62000c1e1900 */
[----:B------:R-:W-:-:S03]  /*03f0*/  FFMA R24, R21, R22, R24 ;  /* 0x0000001615187223 */ /* 0x000fc60000000018 */
[----:B------:R-:W5:Y:S04]  /*0400*/  LDG.E R21, desc[UR6][R4.64+-0xc] ;  /* 0xfffff40604157981 */ /* 0x000f68000c1e1900 */
[----:B------:R-:W5:Y:S01]  /*0410*/  LDG.E R22, desc[UR6][R6.64+0x8] ;  /* 0x0000080606167981 */ /* 0x000f62000c1e1900 */
[----:B------:R-:W-:-:S03]  /*0420*/  FFMA R24, R17, R18, R24 ;  /* 0x0000001211187223 */ /* 0x000fc60000000018 */
[----:B------:R-:W5:Y:S04]  /*0430*/  LDG.E R17, desc[UR6][R4.64+-0x10] ;  /* 0xfffff00604117981 */ /* 0x000f68000c1e1900 */
[----:B------:R-:W5:Y:S01]  /*0440*/  LDG.E R18, desc[UR6][R6.64+0xc] ;  /* 0x00000c0606127981 */ /* 0x000f62000c1e1900 */
[----:B--2---:R-:W-:-:S03]  /*0450*/  FFMA R24, R11, R12, R24 ;  /* 0x0000000c0b187223 */ /* 0x004fc60000000018 */
[----:B------:R-:W2:Y:S04]  /*0460*/  LDG.E R11, desc[UR6][R4.64+-0x14] ;  /* 0xffffec06040b7981 */ /* 0x000ea8000c1e1900 */
[----:B------:R-:W2:Y:S01]  /*0470*/  LDG.E R12, desc[UR6][R6.64+0x10] ;  /* 0x00001006060c7981 */ /* 0x000ea2000c1e1900 */
[----:B------:R-:W-:-:S03]  /*0480*/  FFMA R24, R13, R14, R24 ;  /* 0x0000000e0d187223 */ /* 0x000fc60000000018 */
[----:B------:R-:W2:Y:S04]  /*0490*/  LDG.E R13, desc[UR6][R4.64+-0x18] ;  /* 0xffffe806040d7981 */ /* 0x000ea8000c1e1900 */
[----:B------:R-:W2:Y:S01]  /*04a0*/  LDG.E R14, desc[UR6][R6.64+0x14] ;  /* 0x00001406060e7981 */ /* 0x000ea2000c1e1900 */
[----:B---3--:R-:W-:-:S03]  /*04b0*/  FFMA R26, R15, R16, R24 ;  /* 0x000000100f1a7223 */ /* 0x008fc60000000018 */
[----:B------:R-:W3:Y:S04]  /*04c0*/  LDG.E R16, desc[UR6][R4.64+-0x1c] ;  /* 0xffffe40604107981 */ /* 0x000ee8000c1e1900 */
[----:B------:R-:W3:Y:S04]  /*04d0*/  LDG.E R15, desc[UR6][R6.64+0x18] ;  /* 0x00001806060f7981 */ /* 0x000ee8000c1e1900 */
[----:B------:R0:W3:Y:S01]  /*04e0*/  LDG.E R24, desc[UR6][R4.64+-0x20] ;  /* 0xffffe00604187981 */ /* 0x0000e2000c1e1900 */
[----:B----4-:R-:W-:Y:S01]  /*04f0*/  FFMA R20, R19, R20, R26 ;  /* 0x0000001413147223 */ /* 0x010fe2000000001a */
[----:B------:R-:W-:-:S03]  /*0500*/  IADD3 R10, PT, PT, R10, 0x10, RZ ;  /* 0x000000100a0a7810 */ /* 0x000fc60007ffe0ff */
[----:B-----5:R-:W-:Y:S01]  /*0510*/  FFMA R20, R21, R22, R20 ;  /* 0x0000001615147223 */ /* 0x020fe20000000014 */
[----:B------:R-:W-:-:S03]  /*0520*/  ISETP.NE.AND P1, PT, R10, RZ, PT ;  /* 0x000000ff0a00720c */ /* 0x000fc60003f25270 */
[----:B------:R-:W-:Y:S01]  /*0530*/  FFMA R18, R17, R18, R20 ;  /* 0x0000001211127223 */ /* 0x000fe20000000014 */
[----:B0-----:R-:W-:Y:S02]  /*0540*/  IADD3 R4, P2, PT, R4, -0x40, RZ ;  /* 0xffffffc004047810 */ /* 0x001fe40007f5e0ff */
[----:B------:R-:W-:Y:S02]  /*0550*/  IADD3 R6, P3, PT, R6, 0x40, RZ ;  /* 0x0000004006067810 */ /* 0x000fe40007f7e0ff */
[----:B------:R-:W-:Y:S02]  /*0560*/  IADD3.X R5, PT, PT, R5, -0x1, RZ, P2, !PT ;  /* 0xffffffff05057810 */ /* 0x000fe400017fe4ff */
[----:B------:R-:W-:Y:S01]  /*0570*/  IADD3.X R7, PT, PT, RZ, R7, RZ, P3, !PT ;  /* 0x00000007ff077210 */ /* 0x000fe20001ffe4ff */
[----:B--2---:R-:W-:-:S04]  /*0580*/  FFMA R12, R11, R12, R18 ;  /* 0x0000000c0b0c7223 */ /* 0x004fc80000000012 */
[----:B------:R-:W-:-:S04]  /*0590*/  FFMA R13, R13, R14, R12 ;  /* 0x0000000e0d0d7223 */ /* 0x000fc8000000000c */
[----:B---3--:R-:W-:-:S04]  /*05a0*/  FFMA R13, R16, R15, R13 ;  /* 0x0000000f100d7223 */ /* 0x008fc8000000000d */
[----:B------:R-:W-:Y:S01]  /*05b0*/  FFMA R11, R24, R25, R13 ;  /* 0x00000019180b7223 */ /* 0x000fe2000000000d */
[----:B------:R-:W-:Y:S06]  /*05c0*/  @P1 BRA `(.L_x_4) ;  /* 0xfffffffc00241947 */ /* 0x000fec000383ffff */
.L_x_3:
[----:B------:R-:W-:Y:S05]  /*05d0*/  BSYNC.RECONVERGENT B1 ;  /* 0x0000000000017941 */ /* 0x000fea0003800200 */
.L_x_2:
[----:B------:R-:W-:Y:S05]  /*05e0*/  @!P0 BRA `(.L_x_1) ;  /* 0x0000000400488947 */ /* 0x000fea0003800000 */
[----:B------:R-:W-:Y:S01]  /*05f0*/  ISETP.GE.U32.AND P0, PT, R23, 0x8, PT ;  /* 0x000000081700780c */ /* 0x000fe20003f06070 */
[----:B------:R-:W-:Y:S01]  /*0600*/  BSSY.RECONVERGENT B1, `(.L_x_5) ;  /* 0x0000022000017945 */ /* 0x000fe20003800200 */
[----:B------:R-:W-:-:S04]  /*0610*/  LOP3.LUT R22, R8, 0x7, RZ, 0xc0, !PT ;  /* 0x0000000708167812 */ /* 0x000fc800078ec0ff */
[----:B------:R-:W-:-:S07]  /*0620*/  ISETP.NE.AND P1, PT, R22, RZ, PT ;  /* 0x000000ff1600720c */ /* 0x000fce0003f25270 */
[----:B------:R-:W-:Y:S06]  /*0630*/  @!P0 BRA `(.L_x_6) ;  /* 0x0000000000788947 */ /* 0x000fec0003800000 */
[----:B------:R-:W0:Y:S01]  /*0640*/  LDC.64 R6, c[0x0][0x380] ;  /* 0x0000e000ff067b82 */ /* 0x000e220000000a00 */
[----:B------:R-:W-:-:S07]  /*0650*/  IADD3 R13, PT, PT, R0, -R9, RZ ;  /* 0x80000009000d7210 */ /* 0x000fce0007ffe0ff */
[----:B------:R-:W1:Y:S01]  /*0660*/  LDC.64 R4, c[0x0][0x388] ;  /* 0x0000e200ff047b82 */ /* 0x000e620000000a00 */
[----:B0-----:R-:W-:-:S05]  /*0670*/  IMAD.WIDE R6, R13, 0x4, R6 ;  /* 0x000000040d067825 */ /* 0x001fca00078e0206 */
[----:B------:R-:W2:Y:S01]  /*0680*/  LDG.E R20, desc[UR6][R6.64] ;  /* 0x0000000606147981 */ /* 0x000ea2000c1e1900 */
[----:B-1----:R-:W-:-:S03]  /*0690*/  IMAD.WIDE.U32 R4, R9, 0x4, R4 ;  /* 0x0000000409047825 */ /* 0x002fc600078e0004 */
[----:B------:R-:W3:Y:S04]  /*06a0*/  LDG.E R25, desc[UR6][R6.64+-0x4] ;  /* 0xfffffc0606197981 */ /* 0x000ee8000c1e1900 */
[----:B------:R-:W2:Y:S04]  /*06b0*/  LDG.E R23, desc[UR6][R4.64] ;  /* 0x0000000604177981 */ /* 0x000ea8000c1e1900 */
        /* <DEDUP_REMOVED lines=12> */
[----:B------:R-:W5:Y:S01]  /*0780*/  LDG.E R21, desc[UR6][R4.64+0x1c] ;  /* 0x00001c0604157981 */ /* 0x000f62000c1e1900 */
[----:B------:R-:W-:-:S02]  /*0790*/  VIADD R9, R9, 0x8 ;  /* 0x0000000809097836 */ /* 0x000fc40000000000 */
[----:B--2---:R-:W-:-:S04]  /*07a0*/  FFMA R20, R20, R23, R11 ;  /* 0x0000001714147223 */ /* 0x004fc8000000000b */
[----:B---3--:R-:W-:-:S04]  /*07b0*/  FFMA R20, R25, R24, R20 ;  /* 0x0000001819147223 */ /* 0x008fc80000000014 */
[----:B----4-:R-:W-:-:S04]  /*07c0*/  FFMA R27, R27, R26, R20 ;  /* 0x0000001a1b1b7223 */ /* 0x010fc80000000014 */
[----:B-----5:R-:W-:-:S04]  /*07d0*/  FFMA R19, R16, R19, R27 ;  /* 0x0000001310137223 */ /* 0x020fc8000000001b */
[----:B------:R-:W-:-:S04]  /*07e0*/  FFMA R17, R14, R17, R19 ;  /* 0x000000110e117223 */ /* 0x000fc80000000013 */
[----:B------:R-:W-:-:S04]  /*07f0*/  FFMA R15, R12, R15, R17 ;  /* 0x0000000f0c0f7223 */ /* 0x000fc80000000011 */
[----:B------:R-:W-:-:S04]  /*0800*/  FFMA R13, R10, R13, R15 ;  /* 0x0000000d0a0d7223 */ /* 0x000fc8000000000f */
[----:B------:R-:W-:-:S07]  /*0810*/  FFMA R11, R18, R21, R13 ;  /* 0x00000015120b7223 */ /* 0x000fce000000000d */
.L_x_6:
[----:B------:R-:W-:Y:S05]  /*0820*/  BSYNC.RECONVERGENT B1 ;  /* 0x0000000000017941 */ /* 0x000fea0003800200 */
.L_x_5:
        /* <DEDUP_REMOVED lines=18> */
[----:B------:R-:W5:Y:S01]  /*0950*/  LDG.E R18, desc[UR6][R6.64+0xc] ;  /* 0x00000c0606127981 */ /* 0x000f62000c1e1900 */
[----:B------:R-:W-:Y:S01]  /*0960*/  IADD3 R9, PT, PT, R9, 0x4, RZ ;  /* 0x0000000409097810 */ /* 0x000fe20007ffe0ff */
[----:B--2---:R-:W-:-:S04]  /*0970*/  FFMA R10, R10, R12, R11 ;  /* 0x0000000c0a0a7223 */ /* 0x004fc8000000000b */
[----:B---3--:R-:W-:-:S04]  /*0980*/  FFMA R10, R13, R14, R10 ;  /* 0x0000000e0d0a7223 */ /* 0x008fc8000000000a */
[----:B----4-:R-:W-:-:S04]  /*0990*/  FFMA R10, R15, R16, R10 ;  /* 0x000000100f0a7223 */ /* 0x010fc8000000000a */
[----:B-----5:R-:W-:-:S07]  /*09a0*/  FFMA R11, R17, R18, R10 ;  /* 0x00000012110b7223 */ /* 0x020fce000000000a */
.L_x_8:
[----:B------:R-:W-:Y:S05]  /*09b0*/  BSYNC.RECONVERGENT B1 ;  /* 0x0000000000017941 */ /* 0x000fea0003800200 */
.L_x_7:
[----:B------:R-:W-:Y:S05]  /*09c0*/  @!P1 BRA `(.L_x_1) ;  /* 0x0000000000509947 */ /* 0x000fea0003800000 */
[----:B------:R-:W0:Y:S01]  /*09d0*/  LDCU.128 UR8, c[0x0][0x380] ;  /* 0x00007000ff0877ac */ /* 0x000e220008000c00 */
[----:B------:R-:W-:Y:S01]  /*09e0*/  IMAD.WIDE.U32 R4, R9, 0x4, RZ ;  /* 0x0000000409047825 */ /* 0x000fe200078e00ff */
[----:B------:R-:W-:-:S03]  /*09f0*/  IADD3 R8, PT, PT, -R8, RZ, RZ ;  /* 0x000000ff08087210 */ /* 0x000fc60007ffe1ff */
[----:B------:R-:W-:Y:S01]  /*0a00*/  IMAD.WIDE R6, R0, 0x4, -R4 ;  /* 0x0000000400067825 */ /* 0x000fe200078e0a04 */
[----:B0-----:R-:W-:Y:S02]  /*0a10*/  IADD3 R9, P0, PT, R4, UR10, RZ ;  /* 0x0000000a04097c10 */ /* 0x001fe4000ff1e0ff */
[----:B------:R-:W-:Y:S02]  /*0a20*/  IADD3 R4, P1, PT, R6, UR8, RZ ;  /* 0x0000000806047c10 */ /* 0x000fe4000ff3e0ff */
[----:B------:R-:W-:Y:S02]  /*0a30*/  IADD3.X R10, PT, PT, R5, UR11, RZ, P0, !PT ;  /* 0x0000000b050a7c10 */ /* 0x000fe400087fe4ff */
[----:B------:R-:W-:-:S09]  /*0a40*/  IADD3.X R5, PT, PT, R7, UR9, RZ, P1, !PT ;  /* 0x0000000907057c10 */ /* 0x000fd20008ffe4ff */
.L_x_9:
[----:B------:R-:W-:Y:S01]  /*0a50*/  IMAD.MOV.U32 R6, RZ, RZ, R9 ;  /* 0x000000ffff067224 */ /* 0x000fe200078e0009 */
[----:B------:R-:W-:Y:S01]  /*0a60*/  MOV R7, R10 ;  /* 0x0000000a00077202 */ /* 0x000fe20000000f00 */
[----:B------:R0:W2:Y:S04]  /*0a70*/  LDG.E R0, desc[UR6][R4.64] ;  /* 0x0000000604007981 */ /* 0x0000a8000c1e1900 */
[----:B------:R-:W2:Y:S01]  /*0a80*/  LDG.E R6, desc[UR6][R6.64] ;  /* 0x0000000606067981 */ /* 0x000ea2000c1e1900 */
[----:B------:R-:W-:Y:S02]  /*0a90*/  IADD3 R8, PT, PT, R8, 0x1, RZ ;  /* 0x0000000108087810 */ /* 0x000fe40007ffe0ff */
[----:B------:R-:W-:Y:S02]  /*0aa0*/  IADD3 R9, P1, PT, R9, 0x4, RZ ;  /* 0x0000000409097810 */ /* 0x000fe40007f3e0ff */
[----:B------:R-:W-:-:S02]  /*0ab0*/  ISETP.NE.AND P0, PT, R8, RZ, PT ;  /* 0x000000ff0800720c */ /* 0x000fc40003f05270 */
[----:B0-----:R-:W-:Y:S02]  /*0ac0*/  IADD3 R4, P2, PT, R4, -0x4, RZ ;  /* 0xfffffffc04047810 */ /* 0x001fe40007f5e0ff */
[----:B------:R-:W-:Y:S02]  /*0ad0*/  IADD3.X R10, PT, PT, RZ, R10, RZ, P1, !PT ;  /* 0x0000000aff0a7210 */ /* 0x000fe40000ffe4ff */
[----:B------:R-:W-:Y:S01]  /*0ae0*/  IADD3.X R5, PT, PT, R5, -0x1, RZ, P2, !PT ;  /* 0xffffffff05057810 */ /* 0x000fe200017fe4ff */
[----:B--2---:R-:W-:-:S06]  /*0af0*/  FFMA R11, R0, R6, R11 ;  /* 0x00000006000b7223 */ /* 0x004fcc000000000b */
[----:B------:R-:W-:Y:S05]  /*0b00*/  @P0 BRA `(.L_x_9) ;  /* 0xfffffffc00d00947 */ /* 0x000fea000383ffff */
.L_x_1:
[----:B------:R-:W-:Y:S05]  /*0b10*/  BSYNC.RECONVERGENT B0 ;  /* 0x0000000000007941 */ /* 0x000fea0003800200 */
.L_x_0:
[----:B------:R-:W-:Y:S01]  /*0b20*/  STG.E desc[UR6][R2.64], R11 ;  /* 0x0000000b02007986 */ /* 0x000fe2000c101906 */
[----:B------:R-:W-:Y:S05]  /*0b30*/  EXIT ;  /* 0x000000000000794d */ /* 0x000fea0003800000 */
.L_x_10:
[----:B------:R-:W-:-:S00]  /*0b40*/  BRA `(.L_x_10) ;  /* 0xfffffffc00fc7947 */ /* 0x000fc0000383ffff */
[----:B------:R-:W-:-:S00]  /*0b50*/  NOP ;  /* 0x0000000000007918 */ /* 0x000fc00000000000 */
        /* <DEDUP_REMOVED lines=10> */
.L_x_11:


//--------------------- .nv.shared.reserved.0     --------------------------
	.section	.nv.shared.reserved.0,"aw",@nobits
	.weak		__nv_reservedSMEM_offset_0_alias
	.size		__nv_reservedSMEM_offset_0_alias, 0, 64
	.other		__nv_reservedSMEM_offset_0_alias,@"STO_CUDA_RESERVED_SHARED STV_DEFAULT"
__nv_reservedSMEM_offset_0_alias:
	.zero		0
	.zero		64


//--------------------- .nv.constant0._Z14convolution_1dPfS_S_ii --------------------------
	.section	.nv.constant0._Z14convolution_1dPfS_S_ii,"a",@progbits
	.sectionflags	@""
	.align	4
.nv.constant0._Z14convolution_1dPfS_S_ii:
	.zero		928


//--------------------- SYMBOLS --------------------------

	.type		.nv.reservedSmem.offset0,@object
	.size		.nv.reservedSmem.offset0,0x4
